//
// Generated by NVIDIA NVVM Compiler
//
// Compiler Build ID: CL-36424714
// Cuda compilation tools, release 13.0, V13.0.88
// Based on NVVM 20.0.0
//

.version 9.0
.target sm_100
.address_size 64

	// .globl	_Z13blurImgKernelP6uchar3iiPfiS0_

.visible .entry _Z13blurImgKernelP6uchar3iiPfiS0_(
	.param .u64 .ptr .align 1 _Z13blurImgKernelP6uchar3iiPfiS0__param_0,
	.param .u32 _Z13blurImgKernelP6uchar3iiPfiS0__param_1,
	.param .u32 _Z13blurImgKernelP6uchar3iiPfiS0__param_2,
	.param .u64 .ptr .align 1 _Z13blurImgKernelP6uchar3iiPfiS0__param_3,
	.param .u32 _Z13blurImgKernelP6uchar3iiPfiS0__param_4,
	.param .u64 .ptr .align 1 _Z13blurImgKernelP6uchar3iiPfiS0__param_5
)
{
	.reg .pred 	%p<15>;
	.reg .b16 	%rs<46>;
	.reg .b32 	%r<100>;
	.reg .b32 	%f<171>;
	.reg .b64 	%rd<58>;

	ld.param.u64 	%rd4, [_Z13blurImgKernelP6uchar3iiPfiS0__param_0];
	ld.param.u32 	%r20, [_Z13blurImgKernelP6uchar3iiPfiS0__param_1];
	ld.param.u32 	%r23, [_Z13blurImgKernelP6uchar3iiPfiS0__param_2];
	ld.param.u64 	%rd5, [_Z13blurImgKernelP6uchar3iiPfiS0__param_3];
	ld.param.u32 	%r22, [_Z13blurImgKernelP6uchar3iiPfiS0__param_4];
	cvta.to.global.u64 	%rd1, %rd5;
	cvta.to.global.u64 	%rd2, %rd4;
	mov.u32 	%r24, %ctaid.y;
	mov.u32 	%r25, %ntid.y;
	mov.u32 	%r26, %tid.y;
	mad.lo.s32 	%r27, %r24, %r25, %r26;
	mov.u32 	%r28, %ctaid.x;
	mov.u32 	%r29, %ntid.x;
	mov.u32 	%r30, %tid.x;
	mad.lo.s32 	%r2, %r28, %r29, %r30;
	setp.ge.s32 	%p1, %r2, %r20;
	setp.ge.s32 	%p2, %r27, %r23;
	or.pred  	%p3, %p1, %p2;
	@%p3 bra 	$L__BB0_16;
	setp.lt.s32 	%p4, %r22, 1;
	mov.f32 	%f165, 0f00000000;
	mov.f32 	%f166, %f165;
	mov.f32 	%f167, %f165;
	@%p4 bra 	$L__BB0_15;
	shr.u32 	%r32, %r22, 1;
	sub.s32 	%r3, %r27, %r32;
	sub.s32 	%r4, %r2, %r32;
	add.s32 	%r5, %r20, -1;
	and.b32  	%r6, %r22, 7;
	and.b32  	%r7, %r22, 2147483640;
	and.b32  	%r8, %r22, 1;
	mov.f32 	%f167, 0f00000000;
	mov.b32 	%r95, 0;
	mov.f32 	%f166, %f167;
	mov.f32 	%f165, %f167;
$L__BB0_3:
	setp.lt.u32 	%p5, %r22, 8;
	add.s32 	%r34, %r3, %r95;
	max.s32 	%r35, %r34, 0;
	setp.gt.s32 	%p6, %r35, %r23;
	add.s32 	%r36, %r23, -1;
	selp.b32 	%r37, %r36, %r35, %p6;
	setp.gt.s32 	%p7, %r37, %r20;
	selp.b32 	%r38, %r5, %r37, %p7;
	mul.lo.s32 	%r10, %r38, %r20;
	mul.lo.s32 	%r11, %r95, %r22;
	mov.b32 	%r98, 0;
	@%p5 bra 	$L__BB0_6;
	mov.b32 	%r96, 0;
$L__BB0_5:
	.pragma "nounroll";
	add.s32 	%r40, %r4, %r96;
	max.s32 	%r41, %r40, 0;
	add.s32 	%r42, %r41, %r10;
	add.s32 	%r43, %r96, %r11;
	mul.wide.s32 	%rd6, %r42, 3;
	add.s64 	%rd7, %rd2, %rd6;
	ld.global.u8 	%rs1, [%rd7];
	cvt.rn.f32.u16 	%f46, %rs1;
	mul.wide.u32 	%rd8, %r43, 4;
	add.s64 	%rd9, %rd1, %rd8;
	ld.global.f32 	%f47, [%rd9];
	fma.rn.f32 	%f48, %f47, %f46, %f165;
	ld.global.u8 	%rs2, [%rd7+1];
	cvt.rn.f32.u16 	%f49, %rs2;
	fma.rn.f32 	%f50, %f47, %f49, %f166;
	ld.global.u8 	%rs3, [%rd7+2];
	cvt.rn.f32.u16 	%f51, %rs3;
	fma.rn.f32 	%f52, %f47, %f51, %f167;
	add.s32 	%r44, %r40, 1;
	max.s32 	%r45, %r44, 0;
	add.s32 	%r46, %r45, %r10;
	mul.wide.s32 	%rd10, %r46, 3;
	add.s64 	%rd11, %rd2, %rd10;
	ld.global.u8 	%rs4, [%rd11];
	cvt.rn.f32.u16 	%f53, %rs4;
	ld.global.f32 	%f54, [%rd9+4];
	fma.rn.f32 	%f55, %f54, %f53, %f48;
	ld.global.u8 	%rs5, [%rd11+1];
	cvt.rn.f32.u16 	%f56, %rs5;
	fma.rn.f32 	%f57, %f54, %f56, %f50;
	ld.global.u8 	%rs6, [%rd11+2];
	cvt.rn.f32.u16 	%f58, %rs6;
	fma.rn.f32 	%f59, %f54, %f58, %f52;
	add.s32 	%r47, %r40, 2;
	max.s32 	%r48, %r47, 0;
	add.s32 	%r49, %r48, %r10;
	mul.wide.s32 	%rd12, %r49, 3;
	add.s64 	%rd13, %rd2, %rd12;
	ld.global.u8 	%rs7, [%rd13];
	cvt.rn.f32.u16 	%f60, %rs7;
	ld.global.f32 	%f61, [%rd9+8];
	fma.rn.f32 	%f62, %f61, %f60, %f55;
	ld.global.u8 	%rs8, [%rd13+1];
	cvt.rn.f32.u16 	%f63, %rs8;
	fma.rn.f32 	%f64, %f61, %f63, %f57;
	ld.global.u8 	%rs9, [%rd13+2];
	cvt.rn.f32.u16 	%f65, %rs9;
	fma.rn.f32 	%f66, %f61, %f65, %f59;
	add.s32 	%r50, %r40, 3;
	max.s32 	%r51, %r50, 0;
	add.s32 	%r52, %r51, %r10;
	mul.wide.s32 	%rd14, %r52, 3;
	add.s64 	%rd15, %rd2, %rd14;
	ld.global.u8 	%rs10, [%rd15];
	cvt.rn.f32.u16 	%f67, %rs10;
	ld.global.f32 	%f68, [%rd9+12];
	fma.rn.f32 	%f69, %f68, %f67, %f62;
	ld.global.u8 	%rs11, [%rd15+1];
	cvt.rn.f32.u16 	%f70, %rs11;
	fma.rn.f32 	%f71, %f68, %f70, %f64;
	ld.global.u8 	%rs12, [%rd15+2];
	cvt.rn.f32.u16 	%f72, %rs12;
	fma.rn.f32 	%f73, %f68, %f72, %f66;
	add.s32 	%r53, %r40, 4;
	max.s32 	%r54, %r53, 0;
	add.s32 	%r55, %r54, %r10;
	mul.wide.s32 	%rd16, %r55, 3;
	add.s64 	%rd17, %rd2, %rd16;
	ld.global.u8 	%rs13, [%rd17];
	cvt.rn.f32.u16 	%f74, %rs13;
	ld.global.f32 	%f75, [%rd9+16];
	fma.rn.f32 	%f76, %f75, %f74, %f69;
	ld.global.u8 	%rs14, [%rd17+1];
	cvt.rn.f32.u16 	%f77, %rs14;
	fma.rn.f32 	%f78, %f75, %f77, %f71;
	ld.global.u8 	%rs15, [%rd17+2];
	cvt.rn.f32.u16 	%f79, %rs15;
	fma.rn.f32 	%f80, %f75, %f79, %f73;
	add.s32 	%r56, %r40, 5;
	max.s32 	%r57, %r56, 0;
	add.s32 	%r58, %r57, %r10;
	mul.wide.s32 	%rd18, %r58, 3;
	add.s64 	%rd19, %rd2, %rd18;
	ld.global.u8 	%rs16, [%rd19];
	cvt.rn.f32.u16 	%f81, %rs16;
	ld.global.f32 	%f82, [%rd9+20];
	fma.rn.f32 	%f83, %f82, %f81, %f76;
	ld.global.u8 	%rs17, [%rd19+1];
	cvt.rn.f32.u16 	%f84, %rs17;
	fma.rn.f32 	%f85, %f82, %f84, %f78;
	ld.global.u8 	%rs18, [%rd19+2];
	cvt.rn.f32.u16 	%f86, %rs18;
	fma.rn.f32 	%f87, %f82, %f86, %f80;
	add.s32 	%r59, %r40, 6;
	max.s32 	%r60, %r59, 0;
	add.s32 	%r61, %r60, %r10;
	mul.wide.s32 	%rd20, %r61, 3;
	add.s64 	%rd21, %rd2, %rd20;
	ld.global.u8 	%rs19, [%rd21];
	cvt.rn.f32.u16 	%f88, %rs19;
	ld.global.f32 	%f89, [%rd9+24];
	fma.rn.f32 	%f90, %f89, %f88, %f83;
	ld.global.u8 	%rs20, [%rd21+1];
	cvt.rn.f32.u16 	%f91, %rs20;
	fma.rn.f32 	%f92, %f89, %f91, %f85;
	ld.global.u8 	%rs21, [%rd21+2];
	cvt.rn.f32.u16 	%f93, %rs21;
	fma.rn.f32 	%f94, %f89, %f93, %f87;
	add.s32 	%r62, %r40, 7;
	max.s32 	%r63, %r62, 0;
	add.s32 	%r64, %r63, %r10;
	mul.wide.s32 	%rd22, %r64, 3;
	add.s64 	%rd23, %rd2, %rd22;
	ld.global.u8 	%rs22, [%rd23];
	cvt.rn.f32.u16 	%f95, %rs22;
	ld.global.f32 	%f96, [%rd9+28];
	fma.rn.f32 	%f165, %f96, %f95, %f90;
	ld.global.u8 	%rs23, [%rd23+1];
	cvt.rn.f32.u16 	%f97, %rs23;
	fma.rn.f32 	%f166, %f96, %f97, %f92;
	ld.global.u8 	%rs24, [%rd23+2];
	cvt.rn.f32.u16 	%f98, %rs24;
	fma.rn.f32 	%f167, %f96, %f98, %f94;
	add.s32 	%r96, %r96, 8;
	setp.ne.s32 	%p8, %r96, %r7;
	mov.u32 	%r98, %r7;
	@%p8 bra 	$L__BB0_5;
$L__BB0_6:
	setp.eq.s32 	%p9, %r6, 0;
	@%p9 bra 	$L__BB0_14;
	add.s32 	%r65, %r6, -1;
	setp.lt.u32 	%p10, %r65, 3;
	@%p10 bra 	$L__BB0_9;
	add.s32 	%r66, %r4, %r98;
	max.s32 	%r67, %r66, 0;
	add.s32 	%r68, %r67, %r10;
	add.s32 	%r69, %r98, %r11;
	mul.wide.s32 	%rd24, %r68, 3;
	add.s64 	%rd25, %rd2, %rd24;
	ld.global.u8 	%rs25, [%rd25];
	cvt.rn.f32.u16 	%f100, %rs25;
	mul.wide.u32 	%rd26, %r69, 4;
	add.s64 	%rd27, %rd1, %rd26;
	ld.global.f32 	%f101, [%rd27];
	fma.rn.f32 	%f102, %f101, %f100, %f165;
	ld.global.u8 	%rs26, [%rd25+1];
	cvt.rn.f32.u16 	%f103, %rs26;
	fma.rn.f32 	%f104, %f101, %f103, %f166;
	ld.global.u8 	%rs27, [%rd25+2];
	cvt.rn.f32.u16 	%f105, %rs27;
	fma.rn.f32 	%f106, %f101, %f105, %f167;
	add.s32 	%r70, %r66, 1;
	max.s32 	%r71, %r70, 0;
	add.s32 	%r72, %r71, %r10;
	mul.wide.s32 	%rd28, %r72, 3;
	add.s64 	%rd29, %rd2, %rd28;
	ld.global.u8 	%rs28, [%rd29];
	cvt.rn.f32.u16 	%f107, %rs28;
	cvt.u64.u32 	%rd30, %r11;
	cvt.u64.u32 	%rd31, %r98;
	add.s64 	%rd32, %rd31, %rd30;
	shl.b64 	%rd33, %rd32, 2;
	add.s64 	%rd34, %rd1, %rd33;
	ld.global.f32 	%f108, [%rd34+4];
	fma.rn.f32 	%f109, %f108, %f107, %f102;
	ld.global.u8 	%rs29, [%rd29+1];
	cvt.rn.f32.u16 	%f110, %rs29;
	fma.rn.f32 	%f111, %f108, %f110, %f104;
	ld.global.u8 	%rs30, [%rd29+2];
	cvt.rn.f32.u16 	%f112, %rs30;
	fma.rn.f32 	%f113, %f108, %f112, %f106;
	add.s32 	%r73, %r66, 2;
	max.s32 	%r74, %r73, 0;
	add.s32 	%r75, %r74, %r10;
	mul.wide.s32 	%rd35, %r75, 3;
	add.s64 	%rd36, %rd2, %rd35;
	ld.global.u8 	%rs31, [%rd36];
	cvt.rn.f32.u16 	%f114, %rs31;
	ld.global.f32 	%f115, [%rd34+8];
	fma.rn.f32 	%f116, %f115, %f114, %f109;
	ld.global.u8 	%rs32, [%rd36+1];
	cvt.rn.f32.u16 	%f117, %rs32;
	fma.rn.f32 	%f118, %f115, %f117, %f111;
	ld.global.u8 	%rs33, [%rd36+2];
	cvt.rn.f32.u16 	%f119, %rs33;
	fma.rn.f32 	%f120, %f115, %f119, %f113;
	add.s32 	%r76, %r66, 3;
	max.s32 	%r77, %r76, 0;
	add.s32 	%r78, %r77, %r10;
	mul.wide.s32 	%rd37, %r78, 3;
	add.s64 	%rd38, %rd2, %rd37;
	ld.global.u8 	%rs34, [%rd38];
	cvt.rn.f32.u16 	%f121, %rs34;
	ld.global.f32 	%f122, [%rd34+12];
	fma.rn.f32 	%f165, %f122, %f121, %f116;
	ld.global.u8 	%rs35, [%rd38+1];
	cvt.rn.f32.u16 	%f123, %rs35;
	fma.rn.f32 	%f166, %f122, %f123, %f118;
	ld.global.u8 	%rs36, [%rd38+2];
	cvt.rn.f32.u16 	%f124, %rs36;
	fma.rn.f32 	%f167, %f122, %f124, %f120;
	add.s32 	%r98, %r98, 4;
$L__BB0_9:
	and.b32  	%r79, %r22, 3;
	setp.eq.s32 	%p11, %r79, 0;
	@%p11 bra 	$L__BB0_14;
	setp.eq.s32 	%p12, %r79, 1;
	@%p12 bra 	$L__BB0_12;
	add.s32 	%r80, %r4, %r98;
	max.s32 	%r81, %r80, 0;
	add.s32 	%r82, %r81, %r10;
	add.s32 	%r83, %r98, %r11;
	mul.wide.s32 	%rd39, %r82, 3;
	add.s64 	%rd40, %rd2, %rd39;
	ld.global.u8 	%rs37, [%rd40];
	cvt.rn.f32.u16 	%f126, %rs37;
	mul.wide.u32 	%rd41, %r83, 4;
	add.s64 	%rd42, %rd1, %rd41;
	ld.global.f32 	%f127, [%rd42];
	fma.rn.f32 	%f128, %f127, %f126, %f165;
	ld.global.u8 	%rs38, [%rd40+1];
	cvt.rn.f32.u16 	%f129, %rs38;
	fma.rn.f32 	%f130, %f127, %f129, %f166;
	ld.global.u8 	%rs39, [%rd40+2];
	cvt.rn.f32.u16 	%f131, %rs39;
	fma.rn.f32 	%f132, %f127, %f131, %f167;
	add.s32 	%r84, %r80, 1;
	max.s32 	%r85, %r84, 0;
	add.s32 	%r86, %r85, %r10;
	mul.wide.s32 	%rd43, %r86, 3;
	add.s64 	%rd44, %rd2, %rd43;
	ld.global.u8 	%rs40, [%rd44];
	cvt.rn.f32.u16 	%f133, %rs40;
	cvt.u64.u32 	%rd45, %r11;
	cvt.u64.u32 	%rd46, %r98;
	add.s64 	%rd47, %rd46, %rd45;
	shl.b64 	%rd48, %rd47, 2;
	add.s64 	%rd49, %rd1, %rd48;
	ld.global.f32 	%f134, [%rd49+4];
	fma.rn.f32 	%f165, %f134, %f133, %f128;
	ld.global.u8 	%rs41, [%rd44+1];
	cvt.rn.f32.u16 	%f135, %rs41;
	fma.rn.f32 	%f166, %f134, %f135, %f130;
	ld.global.u8 	%rs42, [%rd44+2];
	cvt.rn.f32.u16 	%f136, %rs42;
	fma.rn.f32 	%f167, %f134, %f136, %f132;
	add.s32 	%r98, %r98, 2;
$L__BB0_12:
	setp.eq.s32 	%p13, %r8, 0;
	@%p13 bra 	$L__BB0_14;
	add.s32 	%r87, %r4, %r98;
	max.s32 	%r88, %r87, 0;
	add.s32 	%r89, %r88, %r10;
	add.s32 	%r90, %r98, %r11;
	mul.wide.s32 	%rd50, %r89, 3;
	add.s64 	%rd51, %rd2, %rd50;
	ld.global.u8 	%rs43, [%rd51];
	cvt.rn.f32.u16 	%f137, %rs43;
	mul.wide.u32 	%rd52, %r90, 4;
	add.s64 	%rd53, %rd1, %rd52;
	ld.global.f32 	%f138, [%rd53];
	fma.rn.f32 	%f165, %f138, %f137, %f165;
	ld.global.u8 	%rs44, [%rd51+1];
	cvt.rn.f32.u16 	%f139, %rs44;
	fma.rn.f32 	%f166, %f138, %f139, %f166;
	ld.global.u8 	%rs45, [%rd51+2];
	cvt.rn.f32.u16 	%f140, %rs45;
	fma.rn.f32 	%f167, %f138, %f140, %f167;
$L__BB0_14:
	add.s32 	%r95, %r95, 1;
	setp.ne.s32 	%p14, %r95, %r22;
	@%p14 bra 	$L__BB0_3;
$L__BB0_15:
	ld.param.u64 	%rd57, [_Z13blurImgKernelP6uchar3iiPfiS0__param_5];
	cvt.rzi.u32.f32 	%r91, %f165;
	cvt.rzi.u32.f32 	%r92, %f166;
	cvt.rzi.u32.f32 	%r93, %f167;
	mad.lo.s32 	%r94, %r20, %r27, %r2;
	cvta.to.global.u64 	%rd54, %rd57;
	mul.wide.s32 	%rd55, %r94, 3;
	add.s64 	%rd56, %rd54, %rd55;
	st.global.u8 	[%rd56], %r91;
	st.global.u8 	[%rd56+1], %r92;
	st.global.u8 	[%rd56+2], %r93;
$L__BB0_16:
	ret;

}


// ===== COMPILED SASS (sm_100) =====

	.target	sm_100

	.elftype	@"ET_EXEC"


//--------------------- .note.nv.tkinfo           --------------------------
	.section	.note.nv.tkinfo,"",@"SHT_NOTE"
	.sectionflags	@"SHF_NOTE_NV_TKINFO"
	.tkinfo
        /*0018*/ 	.word	0x00000002
        /*0030*/ 	.string	""
        /*0030*/ 	.string	"ptxas"
        /*0030*/ 	.string	"Cuda compilation tools, release 13.0, V13.0.88"
        /*0030*/ 	.string	"Build cuda_13.0.r13.0/compiler.36424714_0"
        /*0030*/ 	.string	"-arch sm_100 -m 64 "



//--------------------- .note.nv.cuinfo           --------------------------
	.section	.note.nv.cuinfo,"",@"SHT_NOTE"
	.sectionflags	@"SHF_NOTE_NV_CUINFO"
        /*0018*/ 	.short	0x0002
        /*001a*/ 	.short	0x0064
        /*001c*/ 	.short	0x0082
	.zero		2


//--------------------- .nv.info                  --------------------------
	.section	.nv.info,"",@"SHT_CUDA_INFO"
	.align	4


	//----- nvinfo : EIATTR_REGCOUNT
	.align		4
        /*0000*/ 	.byte	0x04, 0x2f
        /*0002*/ 	.short	(.L_1 - .L_0)
	.align		4
.L_0:
        /*0004*/ 	.word	index@(_Z13blurImgKernelP6uchar3iiPfiS0_)
        /*0008*/ 	.word	0x00000020


	//----- nvinfo : EIATTR_FRAME_SIZE
	.align		4
.L_1:
        /*000c*/ 	.byte	0x04, 0x11
        /*000e*/ 	.short	(.L_3 - .L_2)
	.align		4
.L_2:
        /*0010*/ 	.word	index@(_Z13blurImgKernelP6uchar3iiPfiS0_)
        /*0014*/ 	.word	0x00000000


	//----- nvinfo : EIATTR_MIN_STACK_SIZE
	.align		4
.L_3:
        /*0018*/ 	.byte	0x04, 0x12
        /*001a*/ 	.short	(.L_5 - .L_4)
	.align		4
.L_4:
        /*001c*/ 	.word	index@(_Z13blurImgKernelP6uchar3iiPfiS0_)
        /*0020*/ 	.word	0x00000000
.L_5:


//--------------------- .nv.compat                --------------------------
	.section	.nv.compat,"",@"SHT_CUDA_COMPAT_INFO"
	.align	4
        /*0000*/ 	.byte	0x02, 0x09, 0x00, 0x00, 0x02, 0x02, 0x01, 0x00, 0x02, 0x05, 0x05, 0x00, 0x03, 0x07, 0x01, 0x01
        /*0010*/ 	.byte	0x02, 0x03, 0x00, 0x00, 0x02, 0x06, 0x01, 0x00, 0x04, 0x0b, 0x08, 0x00, 0x09, 0x00, 0x00, 0x00
        /*0020*/ 	.byte	0x00, 0x00, 0x00, 0x00


//--------------------- .nv.info._Z13blurImgKernelP6uchar3iiPfiS0_ --------------------------
	.section	.nv.info._Z13blurImgKernelP6uchar3iiPfiS0_,"",@"SHT_CUDA_INFO"
	.sectionflags	@""
	.align	4


	//----- nvinfo : EIATTR_CUDA_API_VERSION
	.align		4
        /*0000*/ 	.byte	0x04, 0x37
        /*0002*/ 	.short	(.L_7 - .L_6)
.L_6:
        /*0004*/ 	.word	0x00000082


	//----- nvinfo : EIATTR_KPARAM_INFO
	.align		4
.L_7:
        /*0008*/ 	.byte	0x04, 0x17
        /*000a*/ 	.short	(.L_9 - .L_8)
.L_8:
        /*000c*/ 	.word	0x00000000
        /*0010*/ 	.short	0x0005
        /*0012*/ 	.short	0x0020
        /*0014*/ 	.byte	0x00, 0xf5, 0x21, 0x00


	//----- nvinfo : EIATTR_KPARAM_INFO
	.align		4
.L_9:
        /*0018*/ 	.byte	0x04, 0x17
        /*001a*/ 	.short	(.L_11 - .L_10)
.L_10:
        /*001c*/ 	.word	0x00000000
        /*0020*/ 	.short	0x0004
        /*0022*/ 	.short	0x0018
        /*0024*/ 	.byte	0x00, 0xf0, 0x11, 0x00


	//----- nvinfo : EIATTR_KPARAM_INFO
	.align		4
.L_11:
        /*0028*/ 	.byte	0x04, 0x17
        /*002a*/ 	.short	(.L_13 - .L_12)
.L_12:
        /*002c*/ 	.word	0x00000000
        /*0030*/ 	.short	0x0003
        /*0032*/ 	.short	0x0010
        /*0034*/ 	.byte	0x00, 0xf5, 0x21, 0x00


	//----- nvinfo : EIATTR_KPARAM_INFO
	.align		4
.L_13:
        /*0038*/ 	.byte	0x04, 0x17
        /*003a*/ 	.short	(.L_15 - .L_14)
.L_14:
        /*003c*/ 	.word	0x00000000
        /*0040*/ 	.short	0x0002
        /*0042*/ 	.short	0x000c
        /*0044*/ 	.byte	0x00, 0xf0, 0x11, 0x00


	//----- nvinfo : EIATTR_KPARAM_INFO
	.align		4
.L_15:
        /*0048*/ 	.byte	0x04, 0x17
        /*004a*/ 	.short	(.L_17 - .L_16)
.L_16:
        /*004c*/ 	.word	0x00000000
        /*0050*/ 	.short	0x0001
        /*0052*/ 	.short	0x0008
        /*0054*/ 	.byte	0x00, 0xf0, 0x11, 0x00


	//----- nvinfo : EIATTR_KPARAM_INFO
	.align		4
.L_17:
        /*0058*/ 	.byte	0x04, 0x17
        /*005a*/ 	.short	(.L_19 - .L_18)
.L_18:
        /*005c*/ 	.word	0x00000000
        /*0060*/ 	.short	0x0000
        /*0062*/ 	.short	0x0000
        /*0064*/ 	.byte	0x00, 0xf5, 0x21, 0x00


	//----- nvinfo : EIATTR_SPARSE_MMA_MASK
	.align		4
.L_19:
        /*0068*/ 	.byte	0x03, 0x50
        /*006a*/ 	.short	0x0000


	//----- nvinfo : EIATTR_MAXREG_COUNT
	.align		4
        /*006c*/ 	.byte	0x03, 0x1b
        /*006e*/ 	.short	0x00ff


	//----- nvinfo : EIATTR_MERCURY_ISA_VERSION
	.align		4
        /*0070*/ 	.byte	0x03, 0x5f
        /*0072*/ 	.short	0x0101


	//----- nvinfo : EIATTR_VRC_CTA_INIT_COUNT
	.align		4
        /*0074*/ 	.byte	0x02, 0x4a
	.zero		1
	.zero		1


	//----- nvinfo : EIATTR_EXIT_INSTR_OFFSETS
	.align		4
        /*0078*/ 	.byte	0x04, 0x1c
        /*007a*/ 	.short	(.L_21 - .L_20)


	//   ....[0]....
.L_20:
        /*007c*/ 	.word	0x000000d0


	//   ....[1]....
        /*0080*/ 	.word	0x00001260


	//----- nvinfo : EIATTR_CBANK_PARAM_SIZE
	.align		4
.L_21:
        /*0084*/ 	.byte	0x03, 0x19
        /*0086*/ 	.short	0x0028


	//----- nvinfo : EIATTR_PARAM_CBANK
	.align		4
        /*0088*/ 	.byte	0x04, 0x0a
        /*008a*/ 	.short	(.L_23 - .L_22)
	.align		4
.L_22:
        /*008c*/ 	.word	index@(.nv.constant0._Z13blurImgKernelP6uchar3iiPfiS0_)
        /*0090*/ 	.short	0x0380
        /*0092*/ 	.short	0x0028


	//----- nvinfo : EIATTR_SW_WAR
	.align		4
.L_23:
        /*0094*/ 	.byte	0x04, 0x36
        /*0096*/ 	.short	(.L_25 - .L_24)
.L_24:
        /*0098*/ 	.word	0x00000008
.L_25:


//--------------------- .nv.callgraph             --------------------------
	.section	.nv.callgraph,"",@"SHT_CUDA_CALLGRAPH"
	.align	4
	.sectionentsize	8
	.align		4
        /*0000*/ 	.word	0x00000000
	.align		4
        /*0004*/ 	.word	0xffffffff
	.align		4
        /*0008*/ 	.word	0x00000000
	.align		4
        /*000c*/ 	.word	0xfffffffe
	.align		4
        /*0010*/ 	.word	0x00000000
	.align		4
        /*0014*/ 	.word	0xfffffffd
	.align		4
        /*0018*/ 	.word	0x00000000
	.align		4
        /*001c*/ 	.word	0xfffffffc


//--------------------- .text._Z13blurImgKernelP6uchar3iiPfiS0_ --------------------------
	.section	.text._Z13blurImgKernelP6uchar3iiPfiS0_,"ax",@progbits
	.align	128
        .global         _Z13blurImgKernelP6uchar3iiPfiS0_
        .type           _Z13blurImgKernelP6uchar3iiPfiS0_,@function
        .size           _Z13blurImgKernelP6uchar3iiPfiS0_,(.L_x_8 - _Z13blurImgKernelP6uchar3iiPfiS0_)
        .other          _Z13blurImgKernelP6uchar3iiPfiS0_,@"STO_CUDA_ENTRY STV_DEFAULT"
_Z13blurImgKernelP6uchar3iiPfiS0_:
.text._Z13blurImgKernelP6uchar3iiPfiS0_:
[----:B------:R-:W-:Y:S01]  /*0000*/  LDC R1, c[0x0][0x37c] ;  /* 0x0000df00ff017b82 */ /* 0x000fe20000000800 */
[----:B------:R-:W0:Y:S07]  /*0010*/  S2R R3, SR_TID.Y ;  /* 0x0000000000037919 */ /* 0x000e2e0000002200 */
[----:B------:R-:W0:Y:S01]  /*0020*/  S2UR UR4, SR_CTAID.Y ;  /* 0x00000000000479c3 */ /* 0x000e220000002600 */
[----:B------:R-:W1:Y:S01]  /*0030*/  LDCU.64 UR6, c[0x0][0x388] ;  /* 0x00007100ff0677ac */ /* 0x000e620008000a00 */
[----:B------:R-:W2:Y:S06]  /*0040*/  S2R R0, SR_TID.X ;  /* 0x0000000000007919 */ /* 0x000eac0000002100 */
[----:B------:R-:W0:Y:S08]  /*0050*/  LDC R18, c[0x0][0x364] ;  /* 0x0000d900ff127b82 */ /* 0x000e300000000800 */
[----:B------:R-:W2:Y:S01]  /*0060*/  S2UR UR5, SR_CTAID.X ;  /* 0x00000000000579c3 */ /* 0x000ea20000002500 */
[----:B-1----:R-:W-:-:S07]  /*0070*/  MOV R6, UR6 ;  /* 0x0000000600067c02 */ /* 0x002fce0008000f00 */
[----:B------:R-:W2:Y:S01]  /*0080*/  LDC R17, c[0x0][0x360] ;  /* 0x0000d800ff117b82 */ /* 0x000ea20000000800 */
[----:B0-----:R-:W-:-:S05]  /*0090*/  IMAD R18, R18, UR4, R3 ;  /* 0x0000000412127c24 */ /* 0x001fca000f8e0203 */
[----:B------:R-:W-:Y:S01]  /*00a0*/  ISETP.GE.AND P0, PT, R18, UR7, PT ;  /* 0x0000000712007c0c */ /* 0x000fe2000bf06270 */
[----:B--2---:R-:W-:-:S05]  /*00b0*/  IMAD R17, R17, UR5, R0 ;  /* 0x0000000511117c24 */ /* 0x004fca000f8e0200 */
[----:B------:R-:W-:-:S13]  /*00c0*/  ISETP.GE.OR P0, PT, R17, R6, P0 ;  /* 0x000000061100720c */ /* 0x000fda0000706670 */
[----:B------:R-:W-:Y:S05]  /*00d0*/  @P0 EXIT ;  /* 0x000000000000094d */ /* 0x000fea0003800000 */
[----:B------:R-:W0:Y:S01]  /*00e0*/  LDCU UR5, c[0x0][0x398] ;  /* 0x00007300ff0577ac */ /* 0x000e220008000800 */
[----:B------:R-:W-:Y:S01]  /*00f0*/  HFMA2 R16, -RZ, RZ, 0, 0 ;  /* 0x00000000ff107431 */ /* 0x000fe200000001ff */
[----:B------:R-:W-:Y:S01]  /*0100*/  CS2R R14, SRZ ;  /* 0x00000000000e7805 */ /* 0x000fe2000001ff00 */
[----:B------:R-:W1:Y:S01]  /*0110*/  LDCU.64 UR10, c[0x0][0x358] ;  /* 0x00006b00ff0a77ac */ /* 0x000e620008000a00 */
[----:B0-----:R-:W-:-:S09]  /*0120*/  UISETP.GE.AND UP0, UPT, UR5, 0x1, UPT ;  /* 0x000000010500788c */ /* 0x001fd2000bf06270 */
[----:B-1----:R-:W-:Y:S05]  /*0130*/  BRA.U !UP0, `(.L_x_0) ;  /* 0x0000001108247547 */ /* 0x002fea000b800000 */
[----:B------:R-:W-:Y:S01]  /*0140*/  USHF.R.U32.HI UR4, URZ, 0x1, UR5 ;  /* 0x00000001ff047899 */ /* 0x000fe20008011605 */
[----:B------:R-:W-:Y:S01]  /*0150*/  VIADD R13, R6, 0xffffffff ;  /* 0xffffffff060d7836 */ /* 0x000fe20000000000 */
[----:B------:R-:W-:Y:S02]  /*0160*/  CS2R R14, SRZ ;  /* 0x00000000000e7805 */ /* 0x000fe4000001ff00 */
[----:B------:R-:W-:Y:S01]  /*0170*/  MOV R16, RZ ;  /* 0x000000ff00107202 */ /* 0x000fe20000000f00 */
[----:B------:R-:W-:Y:S01]  /*0180*/  ULOP3.LUT UR6, UR5, 0x7, URZ, 0xc0, !UPT ;  /* 0x0000000705067892 */ /* 0x000fe2000f8ec0ff */
[----:B------:R-:W-:Y:S01]  /*0190*/  VIADD R12, R18, -UR4 ;  /* 0x80000004120c7c36 */ /* 0x000fe20008000000 */
[----:B------:R-:W-:Y:S01]  /*01a0*/  IADD3 R0, PT, PT, R17, -UR4, RZ ;  /* 0x8000000411007c10 */ /* 0x000fe2000fffe0ff */
[----:B------:R-:W-:Y:S01]  /*01b0*/  ULOP3.LUT UR5, UR5, 0x7ffffff8, URZ, 0xc0, !UPT ;  /* 0x7ffffff805057892 */ /* 0x000fe2000f8ec0ff */
[----:B------:R-:W-:-:S11]  /*01c0*/  UMOV UR4, URZ ;  /* 0x000000ff00047c82 */ /* 0x000fd60008000000 */
.L_x_6:
[----:B------:R-:W0:Y:S01]  /*01d0*/  LDC.64 R6, c[0x0][0x388] ;  /* 0x0000e200ff067b82 */ /* 0x000e220000000a00 */
[----:B------:R-:W1:Y:S01]  /*01e0*/  LDCU UR12, c[0x0][0x398] ;  /* 0x00007300ff0c77ac */ /* 0x000e620008000800 */
[----:B------:R-:W-:Y:S01]  /*01f0*/  VIADDMNMX R2, R12, UR4, RZ, !PT ;  /* 0x000000040c027c46 */ /* 0x000fe2000f8001ff */
[----:B-1----:R-:W-:Y:S02]  /*0200*/  UISETP.GE.U32.AND UP1, UPT, UR12, 0x8, UPT ;  /* 0x000000080c00788c */ /* 0x002fe4000bf26070 */
[----:B------:R-:W-:Y:S02]  /*0210*/  UIMAD UR9, UR4, UR12, URZ ;  /* 0x0000000c040972a4 */ /* 0x000fe4000f8e02ff */
[----:B------:R-:W-:Y:S01]  /*0220*/  UIADD3 UR4, UPT, UPT, UR4, 0x1, URZ ;  /* 0x0000000104047890 */ /* 0x000fe2000fffe0ff */
[----:B0-----:R-:W-:-:S03]  /*0230*/  ISETP.GT.AND P0, PT, R2, R7, PT ;  /* 0x000000070200720c */ /* 0x001fc60003f04270 */
[----:B------:R-:W-:-:S10]  /*0240*/  UISETP.NE.AND UP0, UPT, UR4, UR12, UPT ;  /* 0x0000000c0400728c */ /* 0x000fd4000bf05270 */
[----:B------:R-:W-:Y:S01]  /*0250*/  @P0 IADD3 R2, PT, PT, R7, -0x1, RZ ;  /* 0xffffffff07020810 */ /* 0x000fe20007ffe0ff */
[----:B------:R-:W-:-:S03]  /*0260*/  IMAD.MOV.U32 R7, RZ, RZ, RZ ;  /* 0x000000ffff077224 */ /* 0x000fc600078e00ff */
[----:B------:R-:W-:-:S04]  /*0270*/  ISETP.GT.AND P0, PT, R2, R6, PT ;  /* 0x000000060200720c */ /* 0x000fc80003f04270 */
[----:B------:R-:W-:Y:S01]  /*0280*/  SEL R19, R13, R2, P0 ;  /* 0x000000020d137207 */ /* 0x000fe20000000000 */
[----:B------:R-:W-:Y:S08]  /*0290*/  BRA.U !UP1, `(.L_x_1) ;  /* 0x0000000509c87547 */ /* 0x000ff0000b800000 */
[----:B------:R-:W-:-:S07]  /*02a0*/  MOV R7, RZ ;  /* 0x000000ff00077202 */ /* 0x000fce0000000f00 */
.L_x_2:
[----:B------:R-:W0:Y:S01]  /*02b0*/  LDC.64 R2, c[0x0][0x380] ;  /* 0x0000e000ff027b82 */ /* 0x000e220000000a00 */
[----:B------:R-:W-:Y:S01]  /*02c0*/  IADD3 R20, PT, PT, R0, R7, RZ ;  /* 0x0000000700147210 */ /* 0x000fe20007ffe0ff */
[----:B------:R-:W-:-:S03]  /*02d0*/  VIADD R11, R7, UR9 ;  /* 0x00000009070b7c36 */ /* 0x000fc60008000000 */
[----:B------:R-:W-:-:S03]  /*02e0*/  VIMNMX R4, PT, PT, RZ, R20, !PT ;  /* 0x00000014ff047248 */ /* 0x000fc60007fe0100 */
[----:B------:R-:W1:Y:S02]  /*02f0*/  LDC.64 R8, c[0x0][0x390] ;  /* 0x0000e400ff087b82 */ /* 0x000e640000000a00 */
[----:B------:R-:W-:-:S04]  /*0300*/  IMAD R5, R19, R6, R4 ;  /* 0x0000000613057224 */ /* 0x000fc800078e0204 */
[----:B0-----:R-:W-:-:S05]  /*0310*/  IMAD.WIDE R4, R5, 0x3, R2 ;  /* 0x0000000305047825 */ /* 0x001fca00078e0202 */
[----:B------:R-:W2:Y:S01]  /*0320*/  LDG.E.U8 R26, desc[UR10][R4.64] ;  /* 0x0000000a041a7981 */ /* 0x000ea2000c1e1100 */
[----:B-1----:R-:W-:-:S03]  /*0330*/  IMAD.WIDE.U32 R8, R11, 0x4, R8 ;  /* 0x000000040b087825 */ /* 0x002fc600078e0008 */
[----:B------:R-:W3:Y:S04]  /*0340*/  LDG.E.U8 R23, desc[UR10][R4.64+0x1] ;  /* 0x0000010a04177981 */ /* 0x000ee8000c1e1100 */
[----:B------:R-:W4:Y:S04]  /*0350*/  LDG.E R24, desc[UR10][R8.64] ;  /* 0x0000000a08187981 */ /* 0x000f28000c1e1900 */
[----:B------:R0:W5:Y:S01]  /*0360*/  LDG.E.U8 R27, desc[UR10][R4.64+0x2] ;  /* 0x0000020a041b7981 */ /* 0x000162000c1e1100 */
[----:B------:R-:W-:-:S05]  /*0370*/  VIADDMNMX R10, R20, 0x1, RZ, !PT ;  /* 0x00000001140a7846 */ /* 0x000fca00078001ff */
[----:B------:R-:W-:Y:S01]  /*0380*/  IMAD R11, R19, R6, R10 ;  /* 0x00000006130b7224 */ /* 0x000fe200078e020a */
[----:B------:R-:W-:-:S03]  /*0390*/  VIADDMNMX R28, R20, 0x2, RZ, !PT ;  /* 0x00000002141c7846 */ /* 0x000fc600078001ff */
[----:B------:R-:W-:-:S04]  /*03a0*/  IMAD.WIDE R10, R11, 0x3, R2 ;  /* 0x000000030b0a7825 */ /* 0x000fc800078e0202 */
[----:B0-----:R-:W-:Y:S01]  /*03b0*/  IMAD R5, R19, R6, R28 ;  /* 0x0000000613057224 */ /* 0x001fe200078e021c */
[----:B------:R-:W5:Y:S04]  /*03c0*/  LDG.E.U8 R22, desc[UR10][R10.64+0x1] ;  /* 0x0000010a0a167981 */ /* 0x000f68000c1e1100 */
[----:B------:R-:W5:Y:S01]  /*03d0*/  LDG.E.U8 R21, desc[UR10][R10.64] ;  /* 0x0000000a0a157981 */ /* 0x000f62000c1e1100 */
[----:B------:R-:W-:-:S03]  /*03e0*/  IMAD.WIDE R4, R5, 0x3, R2 ;  /* 0x0000000305047825 */ /* 0x000fc600078e0202 */
[----:B------:R0:W5:Y:S01]  /*03f0*/  LDG.E.U8 R25, desc[UR10][R10.64+0x2] ;  /* 0x0000020a0a197981 */ /* 0x000162000c1e1100 */
[----:B--2---:R-:W-:Y:S02]  /*0400*/  I2FP.F32.U32 R29, R26 ;  /* 0x0000001a001d7245 */ /* 0x004fe40000201000 */
[----:B---3--:R-:W-:Y:S02]  /*0410*/  I2FP.F32.U32 R26, R23 ;  /* 0x00000017001a7245 */ /* 0x008fe40000201000 */
[----:B------:R-:W2:Y:S01]  /*0420*/  LDG.E R23, desc[UR10][R8.64+0x4] ;  /* 0x0000040a08177981 */ /* 0x000ea2000c1e1900 */
[----:B----4-:R-:W-:-:S03]  /*0430*/  FFMA R28, R29, R24, R16 ;  /* 0x000000181d1c7223 */ /* 0x010fc60000000010 */
[----:B------:R-:W3:Y:S01]  /*0440*/  LDG.E.U8 R16, desc[UR10][R4.64] ;  /* 0x0000000a04107981 */ /* 0x000ee2000c1e1100 */
[----:B-----5:R-:W-:Y:S01]  /*0450*/  I2FP.F32.U32 R27, R27 ;  /* 0x0000001b001b7245 */ /* 0x020fe20000201000 */
[C---:B------:R-:W-:Y:S02]  /*0460*/  FFMA R26, R24.reuse, R26, R15 ;  /* 0x0000001a181a7223 */ /* 0x040fe4000000000f */
[----:B------:R-:W4:Y:S02]  /*0470*/  LDG.E.U8 R15, desc[UR10][R4.64+0x1] ;  /* 0x0000010a040f7981 */ /* 0x000f24000c1e1100 */
[----:B------:R-:W-:Y:S02]  /*0480*/  FFMA R27, R24, R27, R14 ;  /* 0x0000001b181b7223 */ /* 0x000fe4000000000e */
[----:B------:R-:W5:Y:S04]  /*0490*/  LDG.E R14, desc[UR10][R8.64+0x8] ;  /* 0x0000080a080e7981 */ /* 0x000f68000c1e1900 */
[----:B------:R1:W5:Y:S01]  /*04a0*/  LDG.E.U8 R24, desc[UR10][R4.64+0x2] ;  /* 0x0000020a04187981 */ /* 0x000362000c1e1100 */
[----:B0-----:R-:W-:-:S02]  /*04b0*/  VIADDMNMX R10, R20, 0x3, RZ, !PT ;  /* 0x00000003140a7846 */ /* 0x001fc400078001ff */
[----:B------:R-:W-:Y:S02]  /*04c0*/  I2FP.F32.U32 R22, R22 ;  /* 0x0000001600167245 */ /* 0x000fe40000201000 */
[----:B------:R-:W-:Y:S01]  /*04d0*/  I2FP.F32.U32 R21, R21 ;  /* 0x0000001500157245 */ /* 0x000fe20000201000 */
[----:B------:R-:W-:Y:S01]  /*04e0*/  IMAD R11, R19, R6, R10 ;  /* 0x00000006130b7224 */ /* 0x000fe200078e020a */
[----:B-1----:R-:W-:-:S03]  /*04f0*/  I2FP.F32.U32 R4, R25 ;  /* 0x0000001900047245 */ /* 0x002fc60000201000 */
[----:B------:R-:W-:-:S04]  /*0500*/  IMAD.WIDE R10, R11, 0x3, R2 ;  /* 0x000000030b0a7825 */ /* 0x000fc800078e0202 */
[----:B--2---:R-:W-:Y:S01]  /*0510*/  FFMA R25, R23, R22, R26 ;  /* 0x0000001617197223 */ /* 0x004fe2000000001a */
[----:B------:R-:W-:Y:S01]  /*0520*/  VIADDMNMX R22, R20, 0x4, RZ, !PT ;  /* 0x0000000414167846 */ /* 0x000fe200078001ff */
[----:B------:R-:W-:Y:S01]  /*0530*/  FFMA R29, R21, R23, R28 ;  /* 0x00000017151d7223 */ /* 0x000fe2000000001c */
[----:B------:R-:W-:Y:S01]  /*0540*/  FFMA R23, R23, R4, R27 ;  /* 0x0000000417177223 */ /* 0x000fe2000000001b */
[----:B---3--:R-:W-:Y:S01]  /*0550*/  I2FP.F32.U32 R4, R16 ;  /* 0x0000001000047245 */ /* 0x008fe20000201000 */
[----:B------:R-:W2:Y:S01]  /*0560*/  LDG.E.U8 R21, desc[UR10][R10.64] ;  /* 0x0000000a0a157981 */ /* 0x000ea2000c1e1100 */
[----:B------:R-:W-:-:S03]  /*0570*/  IMAD R5, R19, R6, R22 ;  /* 0x0000000613057224 */ /* 0x000fc600078e0216 */
[----:B------:R-:W3:Y:S01]  /*0580*/  LDG.E.U8 R16, desc[UR10][R10.64+0x1] ;  /* 0x0000010a0a107981 */ /* 0x000ee2000c1e1100 */
[----:B----4-:R-:W-:Y:S01]  /*0590*/  I2FP.F32.U32 R15, R15 ;  /* 0x0000000f000f7245 */ /* 0x010fe20000201000 */
[----:B-----5:R-:W-:Y:S01]  /*05a0*/  FFMA R27, R4, R14, R29 ;  /* 0x0000000e041b7223 */ /* 0x020fe2000000001d */
[----:B------:R-:W-:Y:S01]  /*05b0*/  IMAD.WIDE R4, R5, 0x3, R2 ;  /* 0x0000000305047825 */ /* 0x000fe200078e0202 */
[----:B------:R0:W4:Y:S01]  /*05c0*/  LDG.E.U8 R26, desc[UR10][R10.64+0x2] ;  /* 0x0000020a0a1a7981 */ /* 0x000122000c1e1100 */
[----:B------:R-:W-:Y:S02]  /*05d0*/  I2FP.F32.U32 R24, R24 ;  /* 0x0000001800187245 */ /* 0x000fe40000201000 */
[C---:B------:R-:W-:Y:S01]  /*05e0*/  FFMA R25, R14.reuse, R15, R25 ;  /* 0x0000000f0e197223 */ /* 0x040fe20000000019 */
[----:B------:R-:W5:Y:S02]  /*05f0*/  LDG.E R22, desc[UR10][R8.64+0xc] ;  /* 0x00000c0a08167981 */ /* 0x000f64000c1e1900 */
[----:B------:R-:W-:-:S02]  /*0600*/  FFMA R29, R14, R24, R23 ;  /* 0x000000180e1d7223 */ /* 0x000fc40000000017 */
[----:B------:R-:W5:Y:S04]  /*0610*/  LDG.E R15, desc[UR10][R8.64+0x10] ;  /* 0x0000100a080f7981 */ /* 0x000f68000c1e1900 */
[----:B------:R-:W5:Y:S04]  /*0620*/  LDG.E.U8 R14, desc[UR10][R4.64+0x1] ;  /* 0x0000010a040e7981 */ /* 0x000f68000c1e1100 */
[----:B------:R-:W5:Y:S04]  /*0630*/  LDG.E.U8 R23, desc[UR10][R4.64] ;  /* 0x0000000a04177981 */ /* 0x000f68000c1e1100 */
[----:B------:R1:W5:Y:S01]  /*0640*/  LDG.E.U8 R24, desc[UR10][R4.64+0x2] ;  /* 0x0000020a04187981 */ /* 0x000362000c1e1100 */
[----:B0-----:R-:W-:-:S05]  /*0650*/  VIADDMNMX R10, R20, 0x5, RZ, !PT ;  /* 0x00000005140a7846 */ /* 0x001fca00078001ff */
[----:B------:R-:W-:Y:S01]  /*0660*/  IMAD R11, R19, R6, R10 ;  /* 0x00000006130b7224 */ /* 0x000fe200078e020a */
[----:B-1----:R-:W-:-:S03]  /*0670*/  VIADDMNMX R4, R20, 0x6, RZ, !PT ;  /* 0x0000000614047846 */ /* 0x002fc600078001ff */
[----:B------:R-:W-:Y:S01]  /*0680*/  IMAD.WIDE R10, R11, 0x3, R2 ;  /* 0x000000030b0a7825 */ /* 0x000fe200078e0202 */
[----:B------:R-:W-:-:S03]  /*0690*/  VIADDMNMX R20, R20, 0x7, RZ, !PT ;  /* 0x0000000714147846 */ /* 0x000fc600078001ff */
[----:B------:R-:W-:-:S04]  /*06a0*/  IMAD R5, R19, R6, R4 ;  /* 0x0000000613057224 */ /* 0x000fc800078e0204 */
[----:B------:R-:W-:Y:S01]  /*06b0*/  IMAD.WIDE R4, R5, 0x3, R2 ;  /* 0x0000000305047825 */ /* 0x000fe200078e0202 */
[----:B--2---:R-:W-:Y:S02]  /*06c0*/  I2FP.F32.U32 R28, R21 ;  /* 0x00000015001c7245 */ /* 0x004fe40000201000 */
[----:B---3--:R-:W-:Y:S02]  /*06d0*/  I2FP.F32.U32 R16, R16 ;  /* 0x0000001000107245 */ /* 0x008fe40000201000 */
[----:B----4-:R-:W-:-:S03]  /*06e0*/  I2FP.F32.U32 R21, R26 ;  /* 0x0000001a00157245 */ /* 0x010fc60000201000 */
[----:B-----5:R-:W-:Y:S01]  /*06f0*/  FFMA R26, R22, R16, R25 ;  /* 0x00000010161a7223 */ /* 0x020fe20000000019 */
[----:B------:R-:W-:Y:S01]  /*0700*/  FFMA R28, R28, R22, R27 ;  /* 0x000000161c1c7223 */ /* 0x000fe2000000001b */
[----:B------:R-:W-:Y:S01]  /*0710*/  FFMA R29, R22, R21, R29 ;  /* 0x00000015161d7223 */ /* 0x000fe2000000001d */
[----:B------:R-:W2:Y:S04]  /*0720*/  LDG.E.U8 R16, desc[UR10][R10.64] ;  /* 0x0000000a0a107981 */ /* 0x000ea8000c1e1100 */
[----:B------:R-:W3:Y:S01]  /*0730*/  LDG.E.U8 R21, desc[UR10][R10.64+0x1] ;  /* 0x0000010a0a157981 */ /* 0x000ee2000c1e1100 */
[----:B------:R-:W-:-:S03]  /*0740*/  I2FP.F32.U32 R25, R14 ;  /* 0x0000000e00197245 */ /* 0x000fc60000201000 */
[----:B------:R-:W4:Y:S01]  /*0750*/  LDG.E.U8 R22, desc[UR10][R10.64+0x2] ;  /* 0x0000020a0a167981 */ /* 0x000f22000c1e1100 */
[----:B------:R-:W-:Y:S01]  /*0760*/  I2FP.F32.U32 R23, R23 ;  /* 0x0000001700177245 */ /* 0x000fe20000201000 */
[----:B------:R-:W-:Y:S01]  /*0770*/  FFMA R26, R15, R25, R26 ;  /* 0x000000190f1a7223 */ /* 0x000fe2000000001a */
[----:B------:R-:W-:Y:S01]  /*0780*/  IMAD R25, R19, R6, R20 ;  /* 0x0000000613197224 */ /* 0x000fe200078e0214 */
[----:B------:R-:W-:Y:S02]  /*0790*/  I2FP.F32.U32 R24, R24 ;  /* 0x0000001800187245 */ /* 0x000fe40000201000 */
[----:B------:R-:W-:Y:S01]  /*07a0*/  FFMA R14, R23, R15, R28 ;  /* 0x0000000f170e7223 */ /* 0x000fe2000000001c */
[----:B------:R-:W-:Y:S01]  /*07b0*/  IMAD.WIDE R2, R25, 0x3, R2 ;  /* 0x0000000319027825 */ /* 0x000fe200078e0202 */
[----:B------:R-:W5:Y:S03]  /*07c0*/  LDG.E R23, desc[UR10][R8.64+0x14] ;  /* 0x0000140a08177981 */ /* 0x000f66000c1e1900 */
[----:B------:R-:W-:Y:S01]  /*07d0*/  FFMA R15, R15, R24, R29 ;  /* 0x000000180f0f7223 */ /* 0x000fe2000000001d */
[----:B------:R-:W5:Y:S04]  /*07e0*/  LDG.E.U8 R10, desc[UR10][R4.64] ;  /* 0x0000000a040a7981 */ /* 0x000f68000c1e1100 */
[----:B------:R-:W5:Y:S04]  /*07f0*/  LDG.E.U8 R11, desc[UR10][R4.64+0x1] ;  /* 0x0000010a040b7981 */ /* 0x000f68000c1e1100 */
[----:B------:R-:W5:Y:S04]  /*0800*/  LDG.E.U8 R24, desc[UR10][R4.64+0x2] ;  /* 0x0000020a04187981 */ /* 0x000f68000c1e1100 */
[----:B------:R-:W5:Y:S04]  /*0810*/  LDG.E.U8 R27, desc[UR10][R2.64] ;  /* 0x0000000a021b7981 */ /* 0x000f68000c1e1100 */
[----:B------:R-:W5:Y:S04]  /*0820*/  LDG.E.U8 R25, desc[UR10][R2.64+0x1] ;  /* 0x0000010a02197981 */ /* 0x000f68000c1e1100 */
[----:B------:R-:W5:Y:S04]  /*0830*/  LDG.E.U8 R29, desc[UR10][R2.64+0x2] ;  /* 0x0000020a021d7981 */ /* 0x000f68000c1e1100 */
[----:B------:R-:W5:Y:S04]  /*0840*/  LDG.E R20, desc[UR10][R8.64+0x18] ;  /* 0x0000180a08147981 */ /* 0x000f68000c1e1900 */
[----:B------:R3:W5:Y:S01]  /*0850*/  LDG.E R28, desc[UR10][R8.64+0x1c] ;  /* 0x00001c0a081c7981 */ /* 0x000762000c1e1900 */
[----:B------:R-:W-:-:S04]  /*0860*/  IADD3 R7, PT, PT, R7, 0x8, RZ ;  /* 0x0000000807077810 */ /* 0x000fc80007ffe0ff */
[----:B------:R-:W-:Y:S02]  /*0870*/  ISETP.NE.AND P0, PT, R7, UR5, PT ;  /* 0x0000000507007c0c */ /* 0x000fe4000bf05270 */
[----:B--2---:R-:W-:Y:S02]  /*0880*/  I2FP.F32.U32 R16, R16 ;  /* 0x0000001000107245 */ /* 0x004fe40000201000 */
[----:B---3--:R-:W-:Y:S02]  /*0890*/  I2FP.F32.U32 R8, R21 ;  /* 0x0000001500087245 */ /* 0x008fe40000201000 */
[----:B----4-:R-:W-:Y:S01]  /*08a0*/  I2FP.F32.U32 R22, R22 ;  /* 0x0000001600167245 */ /* 0x010fe20000201000 */
[----:B-----5:R-:W-:Y:S02]  /*08b0*/  FFMA R21, R16, R23, R14 ;  /* 0x0000001710157223 */ /* 0x020fe4000000000e */
[C---:B------:R-:W-:Y:S02]  /*08c0*/  FFMA R5, R23.reuse, R8, R26 ;  /* 0x0000000817057223 */ /* 0x040fe4000000001a */
[----:B------:R-:W-:Y:S01]  /*08d0*/  FFMA R15, R23, R22, R15 ;  /* 0x00000016170f7223 */ /* 0x000fe2000000000f */
[----:B------:R-:W-:-:S02]  /*08e0*/  I2FP.F32.U32 R10, R10 ;  /* 0x0000000a000a7245 */ /* 0x000fc40000201000 */
[----:B------:R-:W-:Y:S02]  /*08f0*/  I2FP.F32.U32 R11, R11 ;  /* 0x0000000b000b7245 */ /* 0x000fe40000201000 */
[----:B------:R-:W-:Y:S02]  /*0900*/  I2FP.F32.U32 R24, R24 ;  /* 0x0000001800187245 */ /* 0x000fe40000201000 */
[----:B------:R-:W-:Y:S02]  /*0910*/  I2FP.F32.U32 R16, R27 ;  /* 0x0000001b00107245 */ /* 0x000fe40000201000 */
[----:B------:R-:W-:Y:S02]  /*0920*/  I2FP.F32.U32 R25, R25 ;  /* 0x0000001900197245 */ /* 0x000fe40000201000 */
[----:B------:R-:W-:Y:S01]  /*0930*/  I2FP.F32.U32 R14, R29 ;  /* 0x0000001d000e7245 */ /* 0x000fe20000201000 */
[----:B------:R-:W-:Y:S01]  /*0940*/  FFMA R21, R10, R20, R21 ;  /* 0x000000140a157223 */ /* 0x000fe20000000015 */
[C---:B------:R-:W-:Y:S01]  /*0950*/  FFMA R5, R20.reuse, R11, R5 ;  /* 0x0000000b14057223 */ /* 0x040fe20000000005 */
[----:B------:R-:W-:-:S02]  /*0960*/  FFMA R3, R20, R24, R15 ;  /* 0x0000001814037223 */ /* 0x000fc4000000000f */
[----:B------:R-:W-:Y:S01]  /*0970*/  FFMA R16, R16, R28, R21 ;  /* 0x0000001c10107223 */ /* 0x000fe20000000015 */
[C---:B------:R-:W-:Y:S01]  /*0980*/  FFMA R15, R28.reuse, R25, R5 ;  /* 0x000000191c0f7223 */ /* 0x040fe20000000005 */
[----:B------:R-:W-:Y:S01]  /*0990*/  FFMA R14, R28, R14, R3 ;  /* 0x0000000e1c0e7223 */ /* 0x000fe20000000003 */
[----:B------:R-:W-:Y:S06]  /*09a0*/  @P0 BRA `(.L_x_2) ;  /* 0xfffffff800400947 */ /* 0x000fec000383ffff */
[----:B------:R-:W-:-:S07]  /*09b0*/  MOV R7, UR5 ;  /* 0x0000000500077c02 */ /* 0x000fce0008000f00 */
.L_x_1:
[----:B------:R-:W-:-:S09]  /*09c0*/  UISETP.NE.AND UP1, UPT, UR6, URZ, UPT ;  /* 0x000000ff0600728c */ /* 0x000fd2000bf25270 */
[----:B------:R-:W-:Y:S05]  /*09d0*/  BRA.U !UP1, `(.L_x_3) ;  /* 0x0000000509f87547 */ /* 0x000fea000b800000 */
[----:B------:R-:W-:Y:S02]  /*09e0*/  UIADD3 UR7, UPT, UPT, UR6, -0x1, URZ ;  /* 0xffffffff06077890 */ /* 0x000fe4000fffe0ff */
[----:B------:R-:W-:Y:S02]  /*09f0*/  ULOP3.LUT UP2, UR8, UR12, 0x3, URZ, 0xc0, !UPT ;  /* 0x000000030c087892 */ /* 0x000fe4000f84c0ff */
[----:B------:R-:W-:-:S09]  /*0a00*/  UISETP.GE.U32.AND UP1, UPT, UR7, 0x3, UPT ;  /* 0x000000030700788c */ /* 0x000fd2000bf26070 */
[----:B------:R-:W-:Y:S05]  /*0a10*/  BRA.U !UP1, `(.L_x_4) ;  /* 0x0000000109fc7547 */ /* 0x000fea000b800000 */
[----:B------:R-:W0:Y:S01]  /*0a20*/  LDC.64 R4, c[0x0][0x380] ;  /* 0x0000e000ff047b82 */ /* 0x000e220000000a00 */
[----:B------:R-:W-:Y:S01]  /*0a30*/  IMAD.IADD R22, R0, 0x1, R7 ;  /* 0x0000000100167824 */ /* 0x000fe200078e0207 */
[----:B------:R-:W-:-:S04]  /*0a40*/  IADD3 R21, PT, PT, R7, UR9, RZ ;  /* 0x0000000907157c10 */ /* 0x000fc8000fffe0ff */
[----:B------:R-:W-:Y:S02]  /*0a50*/  VIMNMX R8, PT, PT, RZ, R22, !PT ;  /* 0x00000016ff087248 */ /* 0x000fe40007fe0100 */
[----:B------:R-:W1:Y:S03]  /*0a60*/  LDC.64 R2, c[0x0][0x390] ;  /* 0x0000e400ff027b82 */ /* 0x000e660000000a00 */
[----:B------:R-:W-:-:S04]  /*0a70*/  IMAD R11, R19, R6, R8 ;  /* 0x00000006130b7224 */ /* 0x000fc800078e0208 */
[----:B0-----:R-:W-:-:S05]  /*0a80*/  IMAD.WIDE R10, R11, 0x3, R4 ;  /* 0x000000030b0a7825 */ /* 0x001fca00078e0204 */
[----:B------:R-:W2:Y:S01]  /*0a90*/  LDG.E.U8 R24, desc[UR10][R10.64] ;  /* 0x0000000a0a187981 */ /* 0x000ea2000c1e1100 */
[----:B-1----:R-:W-:-:S03]  /*0aa0*/  IMAD.WIDE.U32 R20, R21, 0x4, R2 ;  /* 0x0000000415147825 */ /* 0x002fc600078e0002 */
[----:B------:R-:W3:Y:S01]  /*0ab0*/  LDG.E.U8 R23, desc[UR10][R10.64+0x1] ;  /* 0x0000010a0a177981 */ /* 0x000ee2000c1e1100 */
[----:B------:R-:W0:Y:S03]  /*0ac0*/  LDC.64 R2, c[0x0][0x390] ;  /* 0x0000e400ff027b82 */ /* 0x000e260000000a00 */
[----:B------:R-:W4:Y:S04]  /*0ad0*/  LDG.E R26, desc[UR10][R20.64] ;  /* 0x0000000a141a7981 */ /* 0x000f28000c1e1900 */
[----:B------:R2:W5:Y:S01]  /*0ae0*/  LDG.E.U8 R27, desc[UR10][R10.64+0x2] ;  /* 0x0000020a0a1b7981 */ /* 0x000562000c1e1100 */
[----:B------:R-:W-:Y:S02]  /*0af0*/  IADD3 R25, P0, PT, R7, UR9, RZ ;  /* 0x0000000907197c10 */ /* 0x000fe4000ff1e0ff */
[----:B------:R-:W-:-:S02]  /*0b00*/  VIADDMNMX R8, R22, 0x1, RZ, !PT ;  /* 0x0000000116087846 */ /* 0x000fc400078001ff */
[----:B------:R-:W-:-:S03]  /*0b10*/  IADD3.X R28, PT, PT, RZ, RZ, RZ, P0, !PT ;  /* 0x000000ffff1c7210 */ /* 0x000fc600007fe4ff */
[----:B------:R-:W-:Y:S01]  /*0b20*/  IMAD R9, R19, R6, R8 ;  /* 0x0000000613097224 */ /* 0x000fe200078e0208 */
[----:B0-----:R-:W-:-:S04]  /*0b30*/  LEA R2, P0, R25, R2, 0x2 ;  /* 0x0000000219027211 */ /* 0x001fc800078010ff */
[----:B------:R-:W-:Y:S02]  /*0b40*/  LEA.HI.X R3, R25, R3, R28, 0x2, P0 ;  /* 0x0000000319037211 */ /* 0x000fe400000f141c */
[C---:B------:R-:W-:Y:S01]  /*0b50*/  VIADDMNMX R28, R22.reuse, 0x2, RZ, !PT ;  /* 0x00000002161c7846 */ /* 0x040fe200078001ff */
[----:B------:R-:W-:Y:S01]  /*0b60*/  IMAD.WIDE R8, R9, 0x3, R4 ;  /* 0x0000000309087825 */ /* 0x000fe200078e0204 */
[----:B------:R-:W-:-:S03]  /*0b70*/  VIADDMNMX R22, R22, 0x3, RZ, !PT ;  /* 0x0000000316167846 */ /* 0x000fc600078001ff */
[----:B------:R-:W-:Y:S01]  /*0b80*/  IMAD R29, R19, R6, R28 ;  /* 0x00000006131d7224 */ /* 0x000fe200078e021c */
[----:B------:R-:W5:Y:S04]  /*0b90*/  LDG.E.U8 R25, desc[UR10][R8.64] ;  /* 0x0000000a08197981 */ /* 0x000f68000c1e1100 */
[----:B------:R-:W5:Y:S04]  /*0ba0*/  LDG.E.U8 R20, desc[UR10][R8.64+0x1] ;  /* 0x0000010a08147981 */ /* 0x000f68000c1e1100 */
[----:B------:R-:W5:Y:S04]  /*0bb0*/  LDG.E.U8 R21, desc[UR10][R8.64+0x2] ;  /* 0x0000020a08157981 */ /* 0x000f68000c1e1100 */
[----:B------:R0:W5:Y:S01]  /*0bc0*/  LDG.E R28, desc[UR10][R2.64+0xc] ;  /* 0x00000c0a021c7981 */ /* 0x000162000c1e1900 */
[----:B--2---:R-:W-:-:S02]  /*0bd0*/  I2FP.F32.U32 R11, R24 ;  /* 0x00000018000b7245 */ /* 0x004fc40000201000 */
[----:B---3--:R-:W-:-:S03]  /*0be0*/  I2FP.F32.U32 R23, R23 ;  /* 0x0000001700177245 */ /* 0x008fc60000201000 */
[----:B----4-:R-:W-:Y:S01]  /*0bf0*/  FFMA R16, R11, R26, R16 ;  /* 0x0000001a0b107223 */ /* 0x010fe20000000010 */
[----:B------:R-:W-:-:S04]  /*0c00*/  IMAD.WIDE R10, R29, 0x3, R4 ;  /* 0x000000031d0a7825 */ /* 0x000fc800078e0204 */
[C---:B------:R-:W-:Y:S01]  /*0c10*/  FFMA R15, R26.reuse, R23, R15 ;  /* 0x000000171a0f7223 */ /* 0x040fe2000000000f */
[----:B-----5:R-:W-:Y:S01]  /*0c20*/  I2FP.F32.U32 R27, R27 ;  /* 0x0000001b001b7245 */ /* 0x020fe20000201000 */
[----:B------:R-:W-:Y:S01]  /*0c30*/  IMAD R23, R19, R6, R22 ;  /* 0x0000000613177224 */ /* 0x000fe200078e0216 */
[----:B------:R-:W2:Y:S03]  /*0c40*/  LDG.E.U8 R9, desc[UR10][R10.64] ;  /* 0x0000000a0a097981 */ /* 0x000ea6000c1e1100 */
[----:B------:R-:W-:Y:S01]  /*0c50*/  FFMA R14, R26, R27, R14 ;  /* 0x0000001b1a0e7223 */ /* 0x000fe2000000000e */
[----:B------:R-:W3:Y:S01]  /*0c60*/  LDG.E.U8 R8, desc[UR10][R10.64+0x1] ;  /* 0x0000010a0a087981 */ /* 0x000ee2000c1e1100 */
[----:B------:R-:W-:-:S03]  /*0c70*/  IMAD.WIDE R4, R23, 0x3, R4 ;  /* 0x0000000317047825 */ /* 0x000fc600078e0204 */
[----:B------:R-:W4:Y:S04]  /*0c80*/  LDG.E R22, desc[UR10][R2.64+0x4] ;  /* 0x0000040a02167981 */ /* 0x000f28000c1e1900 */
[----:B------:R-:W5:Y:S04]  /*0c90*/  LDG.E.U8 R26, desc[UR10][R10.64+0x2] ;  /* 0x0000020a0a1a7981 */ /* 0x000f68000c1e1100 */
[----:B------:R-:W5:Y:S04]  /*0ca0*/  LDG.E R23, desc[UR10][R2.64+0x8] ;  /* 0x0000080a02177981 */ /* 0x000f68000c1e1900 */
[----:B------:R-:W5:Y:S04]  /*0cb0*/  LDG.E.U8 R24, desc[UR10][R4.64] ;  /* 0x0000000a04187981 */ /* 0x000f68000c1e1100 */
[----:B------:R-:W5:Y:S04]  /*0cc0*/  LDG.E.U8 R27, desc[UR10][R4.64+0x1] ;  /* 0x0000010a041b7981 */ /* 0x000f68000c1e1100 */
[----:B------:R-:W0:Y:S01]  /*0cd0*/  LDG.E.U8 R29, desc[UR10][R4.64+0x2] ;  /* 0x0000020a041d7981 */ /* 0x000e22000c1e1100 */
[----:B------:R-:W-:-:S02]  /*0ce0*/  I2FP.F32.U32 R25, R25 ;  /* 0x0000001900197245 */ /* 0x000fc40000201000 */
[----:B------:R-:W-:Y:S02]  /*0cf0*/  I2FP.F32.U32 R20, R20 ;  /* 0x0000001400147245 */ /* 0x000fe40000201000 */
[----:B------:R-:W-:Y:S01]  /*0d00*/  I2FP.F32.U32 R21, R21 ;  /* 0x0000001500157245 */ /* 0x000fe20000201000 */
[----:B------:R-:W-:Y:S01]  /*0d10*/  VIADD R7, R7, 0x4 ;  /* 0x0000000407077836 */ /* 0x000fe20000000000 */
[----:B--2---:R-:W-:Y:S02]  /*0d20*/  I2FP.F32.U32 R9, R9 ;  /* 0x0000000900097245 */ /* 0x004fe40000201000 */
[----:B---3--:R-:W-:Y:S01]  /*0d30*/  I2FP.F32.U32 R8, R8 ;  /* 0x0000000800087245 */ /* 0x008fe20000201000 */
[----:B----4-:R-:W-:Y:S01]  /*0d40*/  FFMA R16, R25, R22, R16 ;  /* 0x0000001619107223 */ /* 0x010fe20000000010 */
[C---:B------:R-:W-:Y:S01]  /*0d50*/  FFMA R20, R22.reuse, R20, R15 ;  /* 0x0000001416147223 */ /* 0x040fe2000000000f */
[----:B------:R-:W-:Y:S01]  /*0d60*/  FFMA R14, R22, R21, R14 ;  /* 0x00000015160e7223 */ /* 0x000fe2000000000e */
[----:B-----5:R-:W-:Y:S01]  /*0d70*/  I2FP.F32.U32 R26, R26 ;  /* 0x0000001a001a7245 */ /* 0x020fe20000201000 */
[----:B------:R-:W-:Y:S01]  /*0d80*/  FFMA R9, R9, R23, R16 ;  /* 0x0000001709097223 */ /* 0x000fe20000000010 */
[----:B------:R-:W-:-:S03]  /*0d90*/  FFMA R15, R23, R8, R20 ;  /* 0x00000008170f7223 */ /* 0x000fc60000000014 */
[----:B------:R-:W-:Y:S01]  /*0da0*/  FFMA R23, R23, R26, R14 ;  /* 0x0000001a17177223 */ /* 0x000fe2000000000e */
[----:B------:R-:W-:Y:S02]  /*0db0*/  I2FP.F32.U32 R24, R24 ;  /* 0x0000001800187245 */ /* 0x000fe40000201000 */
[----:B------:R-:W-:Y:S02]  /*0dc0*/  I2FP.F32.U32 R27, R27 ;  /* 0x0000001b001b7245 */ /* 0x000fe40000201000 */
[----:B0-----:R-:W-:Y:S01]  /*0dd0*/  I2FP.F32.U32 R2, R29 ;  /* 0x0000001d00027245 */ /* 0x001fe20000201000 */
[----:B------:R-:W-:Y:S02]  /*0de0*/  FFMA R16, R24, R28, R9 ;  /* 0x0000001c18107223 */ /* 0x000fe40000000009 */
[C---:B------:R-:W-:Y:S02]  /*0df0*/  FFMA R15, R28.reuse, R27, R15 ;  /* 0x0000001b1c0f7223 */ /* 0x040fe4000000000f */
[----:B------:R-:W-:-:S07]  /*0e00*/  FFMA R14, R28, R2, R23 ;  /* 0x000000021c0e7223 */ /* 0x000fce0000000017 */
.L_x_4:
[----:B------:R-:W-:Y:S05]  /*0e10*/  BRA.U !UP2, `(.L_x_3) ;  /* 0x000000010ae87547 */ /* 0x000fea000b800000 */
[----:B------:R-:W-:Y:S02]  /*0e20*/  UISETP.NE.AND UP1, UPT, UR8, 0x1, UPT ;  /* 0x000000010800788c */ /* 0x000fe4000bf25270 */
[----:B------:R-:W-:-:S07]  /*0e30*/  ULOP3.LUT UP2, URZ, UR12, 0x1, URZ, 0xc0, !UPT ;  /* 0x000000010cff7892 */ /* 0x000fce000f84c0ff */
[----:B------:R-:W-:Y:S05]  /*0e40*/  BRA.U !UP1, `(.L_x_5) ;  /* 0x0000000109947547 */ /* 0x000fea000b800000 */
[----:B------:R-:W0:Y:S01]  /*0e50*/  LDC.64 R10, c[0x0][0x380] ;  /* 0x0000e000ff0a7b82 */ /* 0x000e220000000a00 */
[----:B------:R-:W-:Y:S02]  /*0e60*/  IADD3 R4, PT, PT, R0, R7, RZ ;  /* 0x0000000700047210 */ /* 0x000fe40007ffe0ff */
[C---:B------:R-:W-:Y:S02]  /*0e70*/  IADD3 R21, PT, PT, R7.reuse, UR9, RZ ;  /* 0x0000000907157c10 */ /* 0x040fe4000fffe0ff */
[----:B------:R-:W-:Y:S02]  /*0e80*/  VIMNMX R5, PT, PT, RZ, R4, !PT ;  /* 0x00000004ff057248 */ /* 0x000fe40007fe0100 */
[----:B------:R-:W-:Y:S01]  /*0e90*/  VIADDMNMX R4, R4, 0x1, RZ, !PT ;  /* 0x0000000104047846 */ /* 0x000fe200078001ff */
[----:B------:R-:W1:Y:S01]  /*0ea0*/  LDC.64 R8, c[0x0][0x390] ;  /* 0x0000e400ff087b82 */ /* 0x000e620000000a00 */
[----:B------:R-:W-:Y:S01]  /*0eb0*/  IADD3 R20, P0, PT, R7, UR9, RZ ;  /* 0x0000000907147c10 */ /* 0x000fe2000ff1e0ff */
[----:B------:R-:W-:-:S02]  /*0ec0*/  IMAD R5, R19, R6, R5 ;  /* 0x0000000613057224 */ /* 0x000fc400078e0205 */
[----:B------:R-:W-:-:S04]  /*0ed0*/  IMAD R23, R19, R6, R4 ;  /* 0x0000000613177224 */ /* 0x000fc800078e0204 */
[----:B------:R-:W2:Y:S01]  /*0ee0*/  LDC.64 R2, c[0x0][0x390] ;  /* 0x0000e400ff027b82 */ /* 0x000ea20000000a00 */
[----:B0-----:R-:W-:-:S04]  /*0ef0*/  IMAD.WIDE R4, R5, 0x3, R10 ;  /* 0x0000000305047825 */ /* 0x001fc800078e020a */
[----:B------:R-:W-:Y:S01]  /*0f00*/  IMAD.WIDE R10, R23, 0x3, R10 ;  /* 0x00000003170a7825 */ /* 0x000fe200078e020a */
[----:B------:R-:W3:Y:S03]  /*0f10*/  LDG.E.U8 R22, desc[UR10][R4.64] ;  /* 0x0000000a04167981 */ /* 0x000ee6000c1e1100 */
[----:B-1----:R-:W-:Y:S01]  /*0f20*/  IMAD.WIDE.U32 R8, R21, 0x4, R8 ;  /* 0x0000000415087825 */ /* 0x002fe200078e0008 */
[----:B------:R-:W4:Y:S03]  /*0f30*/  LDG.E.U8 R24, desc[UR10][R4.64+0x2] ;  /* 0x0000020a04187981 */ /* 0x000f26000c1e1100 */
[----:B------:R-:W-:Y:S01]  /*0f40*/  IMAD.X R23, RZ, RZ, RZ, P0 ;  /* 0x000000ffff177224 */ /* 0x000fe200000e06ff */
[----:B------:R-:W5:Y:S01]  /*0f50*/  LDG.E.U8 R21, desc[UR10][R4.64+0x1] ;  /* 0x0000010a04157981 */ /* 0x000f62000c1e1100 */
[----:B--2---:R-:W-:-:S03]  /*0f60*/  LEA R2, P0, R20, R2, 0x2 ;  /* 0x0000000214027211 */ /* 0x004fc600078010ff */
[----:B------:R-:W2:Y:S01]  /*0f70*/  LDG.E.U8 R25, desc[UR10][R10.64] ;  /* 0x0000000a0a197981 */ /* 0x000ea2000c1e1100 */
[----:B------:R-:W-:-:S03]  /*0f80*/  LEA.HI.X R3, R20, R3, R23, 0x2, P0 ;  /* 0x0000000314037211 */ /* 0x000fc600000f1417 */
[----:B------:R-:W2:Y:S04]  /*0f90*/  LDG.E.U8 R26, desc[UR10][R10.64+0x1] ;  /* 0x0000010a0a1a7981 */ /* 0x000ea8000c1e1100 */
[----:B------:R-:W2:Y:S04]  /*0fa0*/  LDG.E.U8 R27, desc[UR10][R10.64+0x2] ;  /* 0x0000020a0a1b7981 */ /* 0x000ea8000c1e1100 */
[----:B------:R-:W2:Y:S04]  /*0fb0*/  LDG.E R9, desc[UR10][R8.64] ;  /* 0x0000000a08097981 */ /* 0x000ea8000c1e1900 */
[----:B------:R-:W2:Y:S01]  /*0fc0*/  LDG.E R2, desc[UR10][R2.64+0x4] ;  /* 0x0000040a02027981 */ /* 0x000ea2000c1e1900 */
[----:B------:R-:W-:-:S02]  /*0fd0*/  IADD3 R7, PT, PT, R7, 0x2, RZ ;  /* 0x0000000207077810 */ /* 0x000fc40007ffe0ff */
[----:B---3--:R-:W-:Y:S02]  /*0fe0*/  I2FP.F32.U32 R23, R22 ;  /* 0x0000001600177245 */ /* 0x008fe40000201000 */
[----:B----4-:R-:W-:Y:S02]  /*0ff0*/  I2FP.F32.U32 R24, R24 ;  /* 0x0000001800187245 */ /* 0x010fe40000201000 */
[----:B-----5:R-:W-:Y:S02]  /*1000*/  I2FP.F32.U32 R20, R21 ;  /* 0x0000001500147245 */ /* 0x020fe40000201000 */
[----:B--2---:R-:W-:Y:S02]  /*1010*/  I2FP.F32.U32 R25, R25 ;  /* 0x0000001900197245 */ /* 0x004fe40000201000 */
[----:B------:R-:W-:Y:S02]  /*1020*/  I2FP.F32.U32 R26, R26 ;  /* 0x0000001a001a7245 */ /* 0x000fe40000201000 */
[----:B------:R-:W-:Y:S01]  /*1030*/  I2FP.F32.U32 R27, R27 ;  /* 0x0000001b001b7245 */ /* 0x000fe20000201000 */
[----:B------:R-:W-:Y:S01]  /*1040*/  FFMA R16, R23, R9, R16 ;  /* 0x0000000917107223 */ /* 0x000fe20000000010 */
[C---:B------:R-:W-:Y:S01]  /*1050*/  FFMA R15, R9.reuse, R20, R15 ;  /* 0x00000014090f7223 */ /* 0x040fe2000000000f */
[----:B------:R-:W-:-:S02]  /*1060*/  FFMA R14, R9, R24, R14 ;  /* 0x00000018090e7223 */ /* 0x000fc4000000000e */
[----:B------:R-:W-:Y:S01]  /*1070*/  FFMA R16, R25, R2, R16 ;  /* 0x0000000219107223 */ /* 0x000fe20000000010 */
[C---:B------:R-:W-:Y:S01]  /*1080*/  FFMA R15, R2.reuse, R26, R15 ;  /* 0x0000001a020f7223 */ /* 0x040fe2000000000f */
[----:B------:R-:W-:-:S07]  /*1090*/  FFMA R14, R2, R27, R14 ;  /* 0x0000001b020e7223 */ /* 0x000fce000000000e */
.L_x_5:
[----:B------:R-:W-:Y:S05]  /*10a0*/  BRA.U !UP2, `(.L_x_3) ;  /* 0x000000010a447547 */ /* 0x000fea000b800000 */
[----:B------:R-:W0:Y:S01]  /*10b0*/  LDC.64 R4, c[0x0][0x380] ;  /* 0x0000e000ff047b82 */ /* 0x000e220000000a00 */
[----:B------:R-:W-:Y:S02]  /*10c0*/  VIADDMNMX R8, R0, R7, RZ, !PT ;  /* 0x0000000700087246 */ /* 0x000fe400078001ff */
[----:B------:R-:W-:-:S03]  /*10d0*/  IADD3 R7, PT, PT, R7, UR9, RZ ;  /* 0x0000000907077c10 */ /* 0x000fc6000fffe0ff */
[----:B------:R-:W-:Y:S02]  /*10e0*/  IMAD R19, R19, R6, R8 ;  /* 0x0000000613137224 */ /* 0x000fe400078e0208 */
[----:B------:R-:W1:Y:S02]  /*10f0*/  LDC.64 R2, c[0x0][0x390] ;  /* 0x0000e400ff027b82 */ /* 0x000e640000000a00 */
[----:B0-----:R-:W-:-:S05]  /*1100*/  IMAD.WIDE R4, R19, 0x3, R4 ;  /* 0x0000000313047825 */ /* 0x001fca00078e0204 */
[----:B------:R-:W2:Y:S01]  /*1110*/  LDG.E.U8 R8, desc[UR10][R4.64+0x1] ;  /* 0x0000010a04087981 */ /* 0x000ea2000c1e1100 */
[----:B-1----:R-:W-:-:S03]  /*1120*/  IMAD.WIDE.U32 R2, R7, 0x4, R2 ;  /* 0x0000000407027825 */ /* 0x002fc600078e0002 */
[----:B------:R-:W3:Y:S04]  /*1130*/  LDG.E.U8 R9, desc[UR10][R4.64+0x2] ;  /* 0x0000020a04097981 */ /* 0x000ee8000c1e1100 */
[----:B------:R-:W4:Y:S04]  /*1140*/  LDG.E.U8 R7, desc[UR10][R4.64] ;  /* 0x0000000a04077981 */ /* 0x000f28000c1e1100 */
[----:B------:R-:W5:Y:S01]  /*1150*/  LDG.E R2, desc[UR10][R2.64] ;  /* 0x0000000a02027981 */ /* 0x000f62000c1e1900 */
[----:B--2---:R-:W-:Y:S02]  /*1160*/  I2FP.F32.U32 R8, R8 ;  /* 0x0000000800087245 */ /* 0x004fe40000201000 */
[----:B---3--:R-:W-:-:S02]  /*1170*/  I2FP.F32.U32 R9, R9 ;  /* 0x0000000900097245 */ /* 0x008fc40000201000 */
[----:B----4-:R-:W-:Y:S01]  /*1180*/  I2FP.F32.U32 R7, R7 ;  /* 0x0000000700077245 */ /* 0x010fe20000201000 */
[----:B-----5:R-:W-:-:S04]  /*1190*/  FFMA R15, R2, R8, R15 ;  /* 0x00000008020f7223 */ /* 0x020fc8000000000f */
[----:B------:R-:W-:Y:S01]  /*11a0*/  FFMA R16, R7, R2, R16 ;  /* 0x0000000207107223 */ /* 0x000fe20000000010 */
[----:B------:R-:W-:-:S07]  /*11b0*/  FFMA R14, R2, R9, R14 ;  /* 0x00000009020e7223 */ /* 0x000fce000000000e */
.L_x_3:
[----:B------:R-:W-:Y:S05]  /*11c0*/  BRA.U UP0, `(.L_x_6) ;  /* 0xfffffff100007547 */ /* 0x000fea000b83ffff */
.L_x_0:
[----:B------:R-:W0:Y:S01]  /*11d0*/  LDC.64 R2, c[0x0][0x3a0] ;  /* 0x0000e800ff027b82 */ /* 0x000e220000000a00 */
[----:B------:R-:W1:Y:S01]  /*11e0*/  F2I.U32.TRUNC.NTZ R5, R16 ;  /* 0x0000001000057305 */ /* 0x000e62000020f000 */
[----:B------:R-:W-:-:S07]  /*11f0*/  IMAD R17, R18, R6, R17 ;  /* 0x0000000612117224 */ /* 0x000fce00078e0211 */
[----:B------:R-:W2:Y:S08]  /*1200*/  F2I.U32.TRUNC.NTZ R15, R15 ;  /* 0x0000000f000f7305 */ /* 0x000eb0000020f000 */
[----:B------:R-:W3:Y:S01]  /*1210*/  F2I.U32.TRUNC.NTZ R7, R14 ;  /* 0x0000000e00077305 */ /* 0x000ee2000020f000 */
[----:B0-----:R-:W-:-:S05]  /*1220*/  IMAD.WIDE R2, R17, 0x3, R2 ;  /* 0x0000000311027825 */ /* 0x001fca00078e0202 */
[----:B-1----:R-:W-:Y:S04]  /*1230*/  STG.E.U8 desc[UR10][R2.64], R5 ;  /* 0x0000000502007986 */ /* 0x002fe8000c10110a */
[----:B--2---:R-:W-:Y:S04]  /*1240*/  STG.E.U8 desc[UR10][R2.64+0x1], R15 ;  /* 0x0000010f02007986 */ /* 0x004fe8000c10110a */
[----:B---3--:R-:W-:Y:S01]  /*1250*/  STG.E.U8 desc[UR10][R2.64+0x2], R7 ;  /* 0x0000020702007986 */ /* 0x008fe2000c10110a */
[----:B------:R-:W-:Y:S05]  /*1260*/  EXIT ;  /* 0x000000000000794d */ /* 0x000fea0003800000 */
.L_x_7:
[----:B------:R-:W-:-:S00]  /*1270*/  BRA `(.L_x_7) ;  /* 0xfffffffc00fc7947 */ /* 0x000fc0000383ffff */
[----:B------:R-:W-:-:S00]  /*1280*/  NOP ;  /* 0x0000000000007918 */ /* 0x000fc00000000000 */
[----:B------:R-:W-:-:S00]  /*1290*/  NOP ;  /* 0x0000000000007918 */ /* 0x000fc00000000000 */
[----:B------:R-:W-:-:S00]  /*12a0*/  NOP ;  /* 0x0000000000007918 */ /* 0x000fc00000000000 */
[----:B------:R-:W-:-:S00]  /*12b0*/  NOP ;  /* 0x0000000000007918 */ /* 0x000fc00000000000 */
[----:B------:R-:W-:-:S00]  /*12c0*/  NOP ;  /* 0x0000000000007918 */ /* 0x000fc00000000000 */
[----:B------:R-:W-:-:S00]  /*12d0*/  NOP ;  /* 0x0000000000007918 */ /* 0x000fc00000000000 */
[----:B------:R-:W-:-:S00]  /*12e0*/  NOP ;  /* 0x0000000000007918 */ /* 0x000fc00000000000 */
[----:B------:R-:W-:-:S00]  /*12f0*/  NOP ;  /* 0x0000000000007918 */ /* 0x000fc00000000000 */
.L_x_8:


//--------------------- .nv.shared.reserved.0     --------------------------
	.section	.nv.shared.reserved.0,"aw",@nobits
	.weak		__nv_reservedSMEM_offset_0_alias
	.size		__nv_reservedSMEM_offset_0_alias, 0, 64
	.other		__nv_reservedSMEM_offset_0_alias,@"STO_CUDA_RESERVED_SHARED STV_DEFAULT"
__nv_reservedSMEM_offset_0_alias:
	.zero		0
	.zero		64


//--------------------- .nv.constant0._Z13blurImgKernelP6uchar3iiPfiS0_ --------------------------
	.section	.nv.constant0._Z13blurImgKernelP6uchar3iiPfiS0_,"a",@progbits
	.sectionflags	@""
	.align	4
.nv.constant0._Z13blurImgKernelP6uchar3iiPfiS0_:
	.zero		936


//--------------------- SYMBOLS --------------------------

	.type		.nv.reservedSmem.offset0,@object
	.size		.nv.reservedSmem.offset0,0x4
